//
// Generated by NVIDIA NVVM Compiler
//
// Compiler Build ID: CL-36424714
// Cuda compilation tools, release 13.0, V13.0.88
// Based on NVVM 20.0.0
//

.version 9.0
.target sm_100
.address_size 64

	// .globl	_Z7pi_cudajPdS_Pj
.extern .shared .align 16 .b8 shared_hits[];

.visible .entry _Z7pi_cudajPdS_Pj(
	.param .u32 _Z7pi_cudajPdS_Pj_param_0,
	.param .u64 .ptr .align 1 _Z7pi_cudajPdS_Pj_param_1,
	.param .u64 .ptr .align 1 _Z7pi_cudajPdS_Pj_param_2,
	.param .u64 .ptr .align 1 _Z7pi_cudajPdS_Pj_param_3
)
{
	.reg .pred 	%p<7>;
	.reg .b32 	%r<22>;
	.reg .b64 	%rd<12>;
	.reg .b64 	%fd<7>;

	ld.param.u32 	%r11, [_Z7pi_cudajPdS_Pj_param_0];
	ld.param.u64 	%rd1, [_Z7pi_cudajPdS_Pj_param_1];
	ld.param.u64 	%rd2, [_Z7pi_cudajPdS_Pj_param_2];
	ld.param.u64 	%rd3, [_Z7pi_cudajPdS_Pj_param_3];
	mov.u32 	%r1, %tid.x;
	mov.u32 	%r2, %ctaid.x;
	mov.u32 	%r21, %ntid.x;
	mad.lo.s32 	%r4, %r2, %r21, %r1;
	setp.ge.u32 	%p1, %r4, %r11;
	mov.b32 	%r20, 0;
	@%p1 bra 	$L__BB0_2;
	cvta.to.global.u64 	%rd4, %rd1;
	cvta.to.global.u64 	%rd5, %rd2;
	mul.wide.u32 	%rd6, %r4, 8;
	add.s64 	%rd7, %rd4, %rd6;
	ld.global.f64 	%fd1, [%rd7];
	add.f64 	%fd2, %fd1, 0dBFE0000000000000;
	add.s64 	%rd8, %rd5, %rd6;
	ld.global.f64 	%fd3, [%rd8];
	add.f64 	%fd4, %fd3, 0dBFE0000000000000;
	mul.f64 	%fd5, %fd4, %fd4;
	fma.rn.f64 	%fd6, %fd2, %fd2, %fd5;
	setp.le.f64 	%p2, %fd6, 0d3FD0000000000000;
	selp.u32 	%r20, 1, 0, %p2;
$L__BB0_2:
	shl.b32 	%r12, %r1, 2;
	mov.u32 	%r13, shared_hits;
	add.s32 	%r7, %r13, %r12;
	st.shared.u32 	[%r7], %r20;
	bar.sync 	0;
	setp.lt.u32 	%p3, %r21, 2;
	@%p3 bra 	$L__BB0_6;
$L__BB0_3:
	shr.u32 	%r9, %r21, 1;
	setp.ge.u32 	%p4, %r1, %r9;
	@%p4 bra 	$L__BB0_5;
	shl.b32 	%r14, %r9, 2;
	add.s32 	%r15, %r7, %r14;
	ld.shared.u32 	%r16, [%r15];
	ld.shared.u32 	%r17, [%r7];
	add.s32 	%r18, %r17, %r16;
	st.shared.u32 	[%r7], %r18;
$L__BB0_5:
	bar.sync 	0;
	setp.gt.u32 	%p5, %r21, 3;
	mov.u32 	%r21, %r9;
	@%p5 bra 	$L__BB0_3;
$L__BB0_6:
	setp.ne.s32 	%p6, %r1, 0;
	@%p6 bra 	$L__BB0_8;
	ld.shared.u32 	%r19, [shared_hits];
	cvta.to.global.u64 	%rd9, %rd3;
	mul.wide.u32 	%rd10, %r2, 4;
	add.s64 	%rd11, %rd9, %rd10;
	st.global.u32 	[%rd11], %r19;
$L__BB0_8:
	ret;

}


// ===== COMPILED SASS (sm_100) =====

	.target	sm_100

	.elftype	@"ET_EXEC"


//--------------------- .note.nv.tkinfo           --------------------------
	.section	.note.nv.tkinfo,"",@"SHT_NOTE"
	.sectionflags	@"SHF_NOTE_NV_TKINFO"
	.tkinfo
        /*0018*/ 	.word	0x00000002
        /*0030*/ 	.string	""
        /*0030*/ 	.string	"ptxas"
        /*0030*/ 	.string	"Cuda compilation tools, release 13.0, V13.0.88"
        /*0030*/ 	.string	"Build cuda_13.0.r13.0/compiler.36424714_0"
        /*0030*/ 	.string	"-arch sm_100 -m 64 "



//--------------------- .note.nv.cuinfo           --------------------------
	.section	.note.nv.cuinfo,"",@"SHT_NOTE"
	.sectionflags	@"SHF_NOTE_NV_CUINFO"
        /*0018*/ 	.short	0x0002
        /*001a*/ 	.short	0x0064
        /*001c*/ 	.short	0x0082
	.zero		2


//--------------------- .nv.info                  --------------------------
	.section	.nv.info,"",@"SHT_CUDA_INFO"
	.align	4


	//----- nvinfo : EIATTR_REGCOUNT
	.align		4
        /*0000*/ 	.byte	0x04, 0x2f
        /*0002*/ 	.short	(.L_1 - .L_0)
	.align		4
.L_0:
        /*0004*/ 	.word	index@(_Z7pi_cudajPdS_Pj)
        /*0008*/ 	.word	0x0000000e


	//----- nvinfo : EIATTR_FRAME_SIZE
	.align		4
.L_1:
        /*000c*/ 	.byte	0x04, 0x11
        /*000e*/ 	.short	(.L_3 - .L_2)
	.align		4
.L_2:
        /*0010*/ 	.word	index@(_Z7pi_cudajPdS_Pj)
        /*0014*/ 	.word	0x00000000


	//----- nvinfo : EIATTR_MIN_STACK_SIZE
	.align		4
.L_3:
        /*0018*/ 	.byte	0x04, 0x12
        /*001a*/ 	.short	(.L_5 - .L_4)
	.align		4
.L_4:
        /*001c*/ 	.word	index@(_Z7pi_cudajPdS_Pj)
        /*0020*/ 	.word	0x00000000
.L_5:


//--------------------- .nv.compat                --------------------------
	.section	.nv.compat,"",@"SHT_CUDA_COMPAT_INFO"
	.align	4
        /*0000*/ 	.byte	0x02, 0x09, 0x00, 0x00, 0x02, 0x02, 0x01, 0x00, 0x02, 0x05, 0x05, 0x00, 0x03, 0x07, 0x01, 0x01
        /*0010*/ 	.byte	0x02, 0x03, 0x00, 0x00, 0x02, 0x06, 0x01, 0x00, 0x04, 0x0b, 0x08, 0x00, 0x01, 0x00, 0x00, 0x00
        /*0020*/ 	.byte	0x00, 0x00, 0x00, 0x00


//--------------------- .nv.info._Z7pi_cudajPdS_Pj --------------------------
	.section	.nv.info._Z7pi_cudajPdS_Pj,"",@"SHT_CUDA_INFO"
	.sectionflags	@""
	.align	4


	//----- nvinfo : EIATTR_CUDA_API_VERSION
	.align		4
        /*0000*/ 	.byte	0x04, 0x37
        /*0002*/ 	.short	(.L_7 - .L_6)
.L_6:
        /*0004*/ 	.word	0x00000082


	//----- nvinfo : EIATTR_KPARAM_INFO
	.align		4
.L_7:
        /*0008*/ 	.byte	0x04, 0x17
        /*000a*/ 	.short	(.L_9 - .L_8)
.L_8:
        /*000c*/ 	.word	0x00000000
        /*0010*/ 	.short	0x0003
        /*0012*/ 	.short	0x0018
        /*0014*/ 	.byte	0x00, 0xf5, 0x21, 0x00


	//----- nvinfo : EIATTR_KPARAM_INFO
	.align		4
.L_9:
        /*0018*/ 	.byte	0x04, 0x17
        /*001a*/ 	.short	(.L_11 - .L_10)
.L_10:
        /*001c*/ 	.word	0x00000000
        /*0020*/ 	.short	0x0002
        /*0022*/ 	.short	0x0010
        /*0024*/ 	.byte	0x00, 0xf5, 0x21, 0x00


	//----- nvinfo : EIATTR_KPARAM_INFO
	.align		4
.L_11:
        /*0028*/ 	.byte	0x04, 0x17
        /*002a*/ 	.short	(.L_13 - .L_12)
.L_12:
        /*002c*/ 	.word	0x00000000
        /*0030*/ 	.short	0x0001
        /*0032*/ 	.short	0x0008
        /*0034*/ 	.byte	0x00, 0xf5, 0x21, 0x00


	//----- nvinfo : EIATTR_KPARAM_INFO
	.align		4
.L_13:
        /*0038*/ 	.byte	0x04, 0x17
        /*003a*/ 	.short	(.L_15 - .L_14)
.L_14:
        /*003c*/ 	.word	0x00000000
        /*0040*/ 	.short	0x0000
        /*0042*/ 	.short	0x0000
        /*0044*/ 	.byte	0x00, 0xf0, 0x11, 0x00


	//----- nvinfo : EIATTR_SPARSE_MMA_MASK
	.align		4
.L_15:
        /*0048*/ 	.byte	0x03, 0x50
        /*004a*/ 	.short	0x0000


	//----- nvinfo : EIATTR_MAXREG_COUNT
	.align		4
        /*004c*/ 	.byte	0x03, 0x1b
        /*004e*/ 	.short	0x00ff


	//----- nvinfo : EIATTR_NUM_BARRIERS
	.align		4
        /*0050*/ 	.byte	0x02, 0x4c
        /*0052*/ 	.byte	0x01
	.zero		1


	//----- nvinfo : EIATTR_MERCURY_ISA_VERSION
	.align		4
        /*0054*/ 	.byte	0x03, 0x5f
        /*0056*/ 	.short	0x0101


	//----- nvinfo : EIATTR_VRC_CTA_INIT_COUNT
	.align		4
        /*0058*/ 	.byte	0x02, 0x4a
	.zero		1
	.zero		1


	//----- nvinfo : EIATTR_EXIT_INSTR_OFFSETS
	.align		4
        /*005c*/ 	.byte	0x04, 0x1c
        /*005e*/ 	.short	(.L_17 - .L_16)


	//   ....[0]....
.L_16:
        /*0060*/ 	.word	0x000002a0


	//   ....[1]....
        /*0064*/ 	.word	0x00000320


	//----- nvinfo : EIATTR_CBANK_PARAM_SIZE
	.align		4
.L_17:
        /*0068*/ 	.byte	0x03, 0x19
        /*006a*/ 	.short	0x0020


	//----- nvinfo : EIATTR_PARAM_CBANK
	.align		4
        /*006c*/ 	.byte	0x04, 0x0a
        /*006e*/ 	.short	(.L_19 - .L_18)
	.align		4
.L_18:
        /*0070*/ 	.word	index@(.nv.constant0._Z7pi_cudajPdS_Pj)
        /*0074*/ 	.short	0x0380
        /*0076*/ 	.short	0x0020


	//----- nvinfo : EIATTR_SW_WAR
	.align		4
.L_19:
        /*0078*/ 	.byte	0x04, 0x36
        /*007a*/ 	.short	(.L_21 - .L_20)
.L_20:
        /*007c*/ 	.word	0x00000008
.L_21:


//--------------------- .nv.callgraph             --------------------------
	.section	.nv.callgraph,"",@"SHT_CUDA_CALLGRAPH"
	.align	4
	.sectionentsize	8
	.align		4
        /*0000*/ 	.word	0x00000000
	.align		4
        /*0004*/ 	.word	0xffffffff
	.align		4
        /*0008*/ 	.word	0x00000000
	.align		4
        /*000c*/ 	.word	0xfffffffe
	.align		4
        /*0010*/ 	.word	0x00000000
	.align		4
        /*0014*/ 	.word	0xfffffffd
	.align		4
        /*0018*/ 	.word	0x00000000
	.align		4
        /*001c*/ 	.word	0xfffffffc


//--------------------- .text._Z7pi_cudajPdS_Pj   --------------------------
	.section	.text._Z7pi_cudajPdS_Pj,"ax",@progbits
	.align	128
        .global         _Z7pi_cudajPdS_Pj
        .type           _Z7pi_cudajPdS_Pj,@function
        .size           _Z7pi_cudajPdS_Pj,(.L_x_3 - _Z7pi_cudajPdS_Pj)
        .other          _Z7pi_cudajPdS_Pj,@"STO_CUDA_ENTRY STV_DEFAULT"
_Z7pi_cudajPdS_Pj:
.text._Z7pi_cudajPdS_Pj:
[----:B------:R-:W-:Y:S01]  /*0000*/  LDC R1, c[0x0][0x37c] ;  /* 0x0000df00ff017b82 */ /* 0x000fe20000000800 */
[----:B------:R-:W0:Y:S01]  /*0010*/  S2R R3, SR_TID.X ;  /* 0x0000000000037919 */ /* 0x000e220000002100 */
[----:B------:R-:W0:Y:S01]  /*0020*/  LDCU UR8, c[0x0][0x360] ;  /* 0x00006c00ff0877ac */ /* 0x000e220008000800 */
[----:B------:R-:W0:Y:S01]  /*0030*/  S2R R0, SR_CTAID.X ;  /* 0x0000000000007919 */ /* 0x000e220000002500 */
[----:B------:R-:W1:Y:S01]  /*0040*/  LDCU UR4, c[0x0][0x380] ;  /* 0x00007000ff0477ac */ /* 0x000e620008000800 */
[----:B------:R-:W2:Y:S01]  /*0050*/  LDCU.64 UR6, c[0x0][0x358] ;  /* 0x00006b00ff0677ac */ /* 0x000ea20008000a00 */
[----:B0-----:R-:W-:-:S05]  /*0060*/  IMAD R7, R0, UR8, R3 ;  /* 0x0000000800077c24 */ /* 0x001fca000f8e0203 */
[----:B-1----:R-:W-:-:S13]  /*0070*/  ISETP.GE.U32.AND P1, PT, R7, UR4, PT ;  /* 0x0000000407007c0c */ /* 0x002fda000bf26070 */
[----:B------:R-:W0:Y:S08]  /*0080*/  @!P1 LDC.64 R8, c[0x0][0x390] ;  /* 0x0000e400ff089b82 */ /* 0x000e300000000a00 */
[----:B------:R-:W1:Y:S01]  /*0090*/  @!P1 LDC.64 R4, c[0x0][0x388] ;  /* 0x0000e200ff049b82 */ /* 0x000e620000000a00 */
[----:B0-----:R-:W-:-:S06]  /*00a0*/  @!P1 IMAD.WIDE.U32 R8, R7, 0x8, R8 ;  /* 0x0000000807089825 */ /* 0x001fcc00078e0008 */
[----:B--2---:R-:W2:Y:S01]  /*00b0*/  @!P1 LDG.E.64 R8, desc[UR6][R8.64] ;  /* 0x0000000608089981 */ /* 0x004ea2000c1e1b00 */
[----:B-1----:R-:W-:-:S06]  /*00c0*/  @!P1 IMAD.WIDE.U32 R4, R7, 0x8, R4 ;  /* 0x0000000807049825 */ /* 0x002fcc00078e0004 */
[----:B------:R-:W3:Y:S01]  /*00d0*/  @!P1 LDG.E.64 R4, desc[UR6][R4.64] ;  /* 0x0000000604049981 */ /* 0x000ee2000c1e1b00 */
[----:B------:R-:W0:Y:S01]  /*00e0*/  S2UR UR5, SR_CgaCtaId ;  /* 0x00000000000579c3 */ /* 0x000e220000008800 */
[----:B------:R-:W-:Y:S01]  /*00f0*/  IMAD.U32 R2, RZ, RZ, UR8 ;  /* 0x00000008ff027e24 */ /* 0x000fe2000f8e00ff */
[----:B------:R-:W-:Y:S01]  /*0100*/  UMOV UR4, 0x400 ;  /* 0x0000040000047882 */ /* 0x000fe20000000000 */
[----:B------:R-:W-:-:S03]  /*0110*/  ISETP.NE.AND P0, PT, R3, RZ, PT ;  /* 0x000000ff0300720c */ /* 0x000fc60003f05270 */
[----:B------:R-:W-:Y:S01]  /*0120*/  ISETP.GE.U32.AND P3, PT, R2, 0x2, PT ;  /* 0x000000020200780c */ /* 0x000fe20003f66070 */
[----:B0-----:R-:W-:Y:S01]  /*0130*/  ULEA UR4, UR5, UR4, 0x18 ;  /* 0x0000000405047291 */ /* 0x001fe2000f8ec0ff */
[----:B--2---:R-:W-:Y:S02]  /*0140*/  @!P1 DADD R10, R8, -0.5 ;  /* 0xbfe00000080a9429 */ /* 0x004fe40000000000 */
[----:B---3--:R-:W-:-:S06]  /*0150*/  @!P1 DADD R6, R4, -0.5 ;  /* 0xbfe0000004069429 */ /* 0x008fcc0000000000 */
[----:B------:R-:W-:Y:S01]  /*0160*/  @!P1 DMUL R10, R10, R10 ;  /* 0x0000000a0a0a9228 */ /* 0x000fe20000000000 */
[----:B------:R-:W-:-:S07]  /*0170*/  LEA R5, R3, UR4, 0x2 ;  /* 0x0000000403057c11 */ /* 0x000fce000f8e10ff */
[----:B------:R-:W-:Y:S01]  /*0180*/  @!P1 DFMA R10, R6, R6, R10 ;  /* 0x00000006060a922b */ /* 0x000fe2000000000a */
[----:B------:R-:W-:-:S07]  /*0190*/  IMAD.MOV.U32 R6, RZ, RZ, RZ ;  /* 0x000000ffff067224 */ /* 0x000fce00078e00ff */
[----:B------:R-:W-:-:S06]  /*01a0*/  @!P1 DSETP.GTU.AND P2, PT, R10, 0.25, PT ;  /* 0x3fd000000a00942a */ /* 0x000fcc0003f4c000 */
[----:B------:R-:W-:-:S05]  /*01b0*/  @!P1 SEL R6, RZ, 0x1, P2 ;  /* 0x00000001ff069807 */ /* 0x000fca0001000000 */
[----:B------:R0:W-:Y:S01]  /*01c0*/  STS [R5], R6 ;  /* 0x0000000605007388 */ /* 0x0001e20000000800 */
[----:B------:R-:W-:Y:S06]  /*01d0*/  BAR.SYNC.DEFER_BLOCKING 0x0 ;  /* 0x0000000000007b1d */ /* 0x000fec0000010000 */
[----:B------:R-:W-:Y:S05]  /*01e0*/  @!P3 BRA `(.L_x_0) ;  /* 0x00000000002cb947 */ /* 0x000fea0003800000 */
.L_x_1:
[----:B------:R-:W-:-:S04]  /*01f0*/  SHF.R.U32.HI R8, RZ, 0x1, R2 ;  /* 0x00000001ff087819 */ /* 0x000fc80000011602 */
[----:B------:R-:W-:-:S13]  /*0200*/  ISETP.GE.U32.AND P1, PT, R3, R8, PT ;  /* 0x000000080300720c */ /* 0x000fda0003f26070 */
[----:B------:R-:W-:Y:S01]  /*0210*/  @!P1 LEA R4, R8, R5, 0x2 ;  /* 0x0000000508049211 */ /* 0x000fe200078e10ff */
[----:B------:R-:W-:Y:S05]  /*0220*/  @!P1 LDS R7, [R5] ;  /* 0x0000000005079984 */ /* 0x000fea0000000800 */
[----:B------:R-:W0:Y:S02]  /*0230*/  @!P1 LDS R4, [R4] ;  /* 0x0000000004049984 */ /* 0x000e240000000800 */
[----:B0-----:R-:W-:-:S05]  /*0240*/  @!P1 IMAD.IADD R6, R4, 0x1, R7 ;  /* 0x0000000104069824 */ /* 0x001fca00078e0207 */
[----:B------:R1:W-:Y:S01]  /*0250*/  @!P1 STS [R5], R6 ;  /* 0x0000000605009388 */ /* 0x0003e20000000800 */
[----:B------:R-:W-:Y:S01]  /*0260*/  BAR.SYNC.DEFER_BLOCKING 0x0 ;  /* 0x0000000000007b1d */ /* 0x000fe20000010000 */
[----:B------:R-:W-:Y:S02]  /*0270*/  ISETP.GT.U32.AND P1, PT, R2, 0x3, PT ;  /* 0x000000030200780c */ /* 0x000fe40003f24070 */
[----:B------:R-:W-:-:S11]  /*0280*/  MOV R2, R8 ;  /* 0x0000000800027202 */ /* 0x000fd60000000f00 */
[----:B-1----:R-:W-:Y:S05]  /*0290*/  @P1 BRA `(.L_x_1) ;  /* 0xfffffffc00d41947 */ /* 0x002fea000383ffff */
.L_x_0:
[----:B------:R-:W-:Y:S05]  /*02a0*/  @P0 EXIT ;  /* 0x000000000000094d */ /* 0x000fea0003800000 */
[----:B------:R-:W1:Y:S01]  /*02b0*/  S2UR UR5, SR_CgaCtaId ;  /* 0x00000000000579c3 */ /* 0x000e620000008800 */
[----:B------:R-:W-:-:S07]  /*02c0*/  UMOV UR4, 0x400 ;  /* 0x0000040000047882 */ /* 0x000fce0000000000 */
[----:B------:R-:W2:Y:S01]  /*02d0*/  LDC.64 R2, c[0x0][0x398] ;  /* 0x0000e600ff027b82 */ /* 0x000ea20000000a00 */
[----:B-1----:R-:W-:Y:S01]  /*02e0*/  ULEA UR4, UR5, UR4, 0x18 ;  /* 0x0000000405047291 */ /* 0x002fe2000f8ec0ff */
[----:B--2---:R-:W-:-:S08]  /*02f0*/  IMAD.WIDE.U32 R2, R0, 0x4, R2 ;  /* 0x0000000400027825 */ /* 0x004fd000078e0002 */
[----:B0-----:R-:W0:Y:S04]  /*0300*/  LDS R5, [UR4] ;  /* 0x00000004ff057984 */ /* 0x001e280008000800 */
[----:B0-----:R-:W-:Y:S01]  /*0310*/  STG.E desc[UR6][R2.64], R5 ;  /* 0x0000000502007986 */ /* 0x001fe2000c101906 */
[----:B------:R-:W-:Y:S05]  /*0320*/  EXIT ;  /* 0x000000000000794d */ /* 0x000fea0003800000 */
.L_x_2:
[----:B------:R-:W-:-:S00]  /*0330*/  BRA `(.L_x_2) ;  /* 0xfffffffc00fc7947 */ /* 0x000fc0000383ffff */
[----:B------:R-:W-:-:S00]  /*0340*/  NOP ;  /* 0x0000000000007918 */ /* 0x000fc00000000000 */
        /* <DEDUP_REMOVED lines=11> */
.L_x_3:


//--------------------- .nv.shared._Z7pi_cudajPdS_Pj --------------------------
	.section	.nv.shared._Z7pi_cudajPdS_Pj,"aw",@nobits
	.sectionflags	@""
	.align	16
	.zero		1024


//--------------------- .nv.shared.reserved.0     --------------------------
	.section	.nv.shared.reserved.0,"aw",@nobits
	.weak		__nv_reservedSMEM_offset_0_alias
	.size		__nv_reservedSMEM_offset_0_alias, 0, 64
	.other		__nv_reservedSMEM_offset_0_alias,@"STO_CUDA_RESERVED_SHARED STV_DEFAULT"
__nv_reservedSMEM_offset_0_alias:
	.zero		0
	.zero		64


//--------------------- .nv.constant0._Z7pi_cudajPdS_Pj --------------------------
	.section	.nv.constant0._Z7pi_cudajPdS_Pj,"a",@progbits
	.sectionflags	@""
	.align	4
.nv.constant0._Z7pi_cudajPdS_Pj:
	.zero		928


//--------------------- SYMBOLS --------------------------

	.type		.nv.reservedSmem.offset0,@object
	.size		.nv.reservedSmem.offset0,0x4
	.type		.nv.reservedSmem.cap,@object
	.size		.nv.reservedSmem.cap,0x4
